//
// Generated by NVIDIA NVVM Compiler
//
// Compiler Build ID: CL-36424714
// Cuda compilation tools, release 13.0, V13.0.88
// Based on NVVM 20.0.0
//

.version 9.0
.target sm_100
.address_size 64

	// .globl	_Z8reduceV2PfS_i
.extern .shared .align 16 .b8 smemTmp[];

.visible .entry _Z8reduceV2PfS_i(
	.param .u64 .ptr .align 1 _Z8reduceV2PfS_i_param_0,
	.param .u64 .ptr .align 1 _Z8reduceV2PfS_i_param_1,
	.param .u32 _Z8reduceV2PfS_i_param_2
)
{
	.reg .pred 	%p<11>;
	.reg .b32 	%r<17>;
	.reg .b32 	%f<26>;
	.reg .b64 	%rd<11>;

	ld.param.u64 	%rd1, [_Z8reduceV2PfS_i_param_0];
	ld.param.u64 	%rd2, [_Z8reduceV2PfS_i_param_1];
	ld.param.u32 	%r9, [_Z8reduceV2PfS_i_param_2];
	mov.u32 	%r1, %tid.x;
	mov.u32 	%r2, %ctaid.x;
	mov.u32 	%r16, %ntid.x;
	mul.lo.s32 	%r10, %r16, %r2;
	shl.b32 	%r11, %r10, 1;
	add.s32 	%r4, %r11, %r1;
	add.s32 	%r5, %r4, %r16;
	setp.ge.u32 	%p1, %r5, %r9;
	mov.f32 	%f25, 0f00000000;
	@%p1 bra 	$L__BB0_2;
	cvta.to.global.u64 	%rd3, %rd1;
	mul.wide.s32 	%rd4, %r4, 4;
	add.s64 	%rd5, %rd3, %rd4;
	ld.global.f32 	%f4, [%rd5];
	mul.wide.u32 	%rd6, %r5, 4;
	add.s64 	%rd7, %rd3, %rd6;
	ld.global.f32 	%f5, [%rd7];
	add.f32 	%f25, %f4, %f5;
$L__BB0_2:
	shl.b32 	%r12, %r1, 2;
	mov.u32 	%r13, smemTmp;
	add.s32 	%r6, %r13, %r12;
	st.shared.f32 	[%r6], %f25;
	bar.sync 	0;
	setp.lt.u32 	%p2, %r16, 64;
	@%p2 bra 	$L__BB0_6;
$L__BB0_3:
	shr.u32 	%r8, %r16, 1;
	setp.ge.u32 	%p3, %r1, %r8;
	@%p3 bra 	$L__BB0_5;
	ld.shared.f32 	%f6, [%r6];
	shl.b32 	%r14, %r8, 2;
	add.s32 	%r15, %r6, %r14;
	ld.shared.f32 	%f7, [%r15];
	add.f32 	%f8, %f6, %f7;
	st.shared.f32 	[%r6], %f8;
$L__BB0_5:
	bar.sync 	0;
	setp.gt.u32 	%p4, %r16, 127;
	mov.u32 	%r16, %r8;
	@%p4 bra 	$L__BB0_3;
$L__BB0_6:
	setp.gt.u32 	%p5, %r1, 15;
	@%p5 bra 	$L__BB0_8;
	ld.shared.f32 	%f9, [%r6];
	ld.shared.f32 	%f10, [%r6+64];
	add.f32 	%f11, %f9, %f10;
	st.shared.f32 	[%r6], %f11;
$L__BB0_8:
	bar.warp.sync 	-1;
	setp.gt.u32 	%p6, %r1, 7;
	@%p6 bra 	$L__BB0_10;
	ld.shared.f32 	%f12, [%r6];
	ld.shared.f32 	%f13, [%r6+32];
	add.f32 	%f14, %f12, %f13;
	st.shared.f32 	[%r6], %f14;
$L__BB0_10:
	bar.warp.sync 	-1;
	setp.gt.u32 	%p7, %r1, 3;
	@%p7 bra 	$L__BB0_12;
	ld.shared.f32 	%f15, [%r6];
	ld.shared.f32 	%f16, [%r6+16];
	add.f32 	%f17, %f15, %f16;
	st.shared.f32 	[%r6], %f17;
$L__BB0_12:
	bar.warp.sync 	-1;
	setp.gt.u32 	%p8, %r1, 1;
	@%p8 bra 	$L__BB0_14;
	ld.shared.f32 	%f18, [%r6];
	ld.shared.f32 	%f19, [%r6+8];
	add.f32 	%f20, %f18, %f19;
	st.shared.f32 	[%r6], %f20;
$L__BB0_14:
	bar.warp.sync 	-1;
	setp.ne.s32 	%p9, %r1, 0;
	@%p9 bra 	$L__BB0_16;
	ld.shared.f32 	%f21, [%r6];
	ld.shared.f32 	%f22, [smemTmp+4];
	add.f32 	%f23, %f21, %f22;
	st.shared.f32 	[%r6], %f23;
$L__BB0_16:
	setp.ne.s32 	%p10, %r1, 0;
	bar.warp.sync 	-1;
	@%p10 bra 	$L__BB0_18;
	ld.shared.f32 	%f24, [smemTmp];
	cvta.to.global.u64 	%rd8, %rd2;
	mul.wide.u32 	%rd9, %r2, 4;
	add.s64 	%rd10, %rd8, %rd9;
	st.global.f32 	[%rd10], %f24;
$L__BB0_18:
	ret;

}


// ===== COMPILED SASS (sm_100) =====

	.target	sm_100

	.elftype	@"ET_EXEC"


//--------------------- .note.nv.tkinfo           --------------------------
	.section	.note.nv.tkinfo,"",@"SHT_NOTE"
	.sectionflags	@"SHF_NOTE_NV_TKINFO"
	.tkinfo
        /*0018*/ 	.word	0x00000002
        /*0030*/ 	.string	""
        /*0030*/ 	.string	"ptxas"
        /*0030*/ 	.string	"Cuda compilation tools, release 13.0, V13.0.88"
        /*0030*/ 	.string	"Build cuda_13.0.r13.0/compiler.36424714_0"
        /*0030*/ 	.string	"-arch sm_100 -m 64 "



//--------------------- .note.nv.cuinfo           --------------------------
	.section	.note.nv.cuinfo,"",@"SHT_NOTE"
	.sectionflags	@"SHF_NOTE_NV_CUINFO"
        /*0018*/ 	.short	0x0002
        /*001a*/ 	.short	0x0064
        /*001c*/ 	.short	0x0082
	.zero		2


//--------------------- .nv.info                  --------------------------
	.section	.nv.info,"",@"SHT_CUDA_INFO"
	.align	4


	//----- nvinfo : EIATTR_REGCOUNT
	.align		4
        /*0000*/ 	.byte	0x04, 0x2f
        /*0002*/ 	.short	(.L_1 - .L_0)
	.align		4
.L_0:
        /*0004*/ 	.word	index@(_Z8reduceV2PfS_i)
        /*0008*/ 	.word	0x0000000c


	//----- nvinfo : EIATTR_FRAME_SIZE
	.align		4
.L_1:
        /*000c*/ 	.byte	0x04, 0x11
        /*000e*/ 	.short	(.L_3 - .L_2)
	.align		4
.L_2:
        /*0010*/ 	.word	index@(_Z8reduceV2PfS_i)
        /*0014*/ 	.word	0x00000000


	//----- nvinfo : EIATTR_MIN_STACK_SIZE
	.align		4
.L_3:
        /*0018*/ 	.byte	0x04, 0x12
        /*001a*/ 	.short	(.L_5 - .L_4)
	.align		4
.L_4:
        /*001c*/ 	.word	index@(_Z8reduceV2PfS_i)
        /*0020*/ 	.word	0x00000000
.L_5:


//--------------------- .nv.compat                --------------------------
	.section	.nv.compat,"",@"SHT_CUDA_COMPAT_INFO"
	.align	4
        /*0000*/ 	.byte	0x02, 0x09, 0x00, 0x00, 0x02, 0x02, 0x01, 0x00, 0x02, 0x05, 0x05, 0x00, 0x03, 0x07, 0x01, 0x01
        /*0010*/ 	.byte	0x02, 0x03, 0x00, 0x00, 0x02, 0x06, 0x01, 0x00, 0x04, 0x0b, 0x08, 0x00, 0x09, 0x00, 0x00, 0x00
        /*0020*/ 	.byte	0x00, 0x00, 0x00, 0x00


//--------------------- .nv.info._Z8reduceV2PfS_i --------------------------
	.section	.nv.info._Z8reduceV2PfS_i,"",@"SHT_CUDA_INFO"
	.sectionflags	@""
	.align	4


	//----- nvinfo : EIATTR_CUDA_API_VERSION
	.align		4
        /*0000*/ 	.byte	0x04, 0x37
        /*0002*/ 	.short	(.L_7 - .L_6)
.L_6:
        /*0004*/ 	.word	0x00000082


	//----- nvinfo : EIATTR_KPARAM_INFO
	.align		4
.L_7:
        /*0008*/ 	.byte	0x04, 0x17
        /*000a*/ 	.short	(.L_9 - .L_8)
.L_8:
        /*000c*/ 	.word	0x00000000
        /*0010*/ 	.short	0x0002
        /*0012*/ 	.short	0x0010
        /*0014*/ 	.byte	0x00, 0xf0, 0x11, 0x00


	//----- nvinfo : EIATTR_KPARAM_INFO
	.align		4
.L_9:
        /*0018*/ 	.byte	0x04, 0x17
        /*001a*/ 	.short	(.L_11 - .L_10)
.L_10:
        /*001c*/ 	.word	0x00000000
        /*0020*/ 	.short	0x0001
        /*0022*/ 	.short	0x0008
        /*0024*/ 	.byte	0x00, 0xf5, 0x21, 0x00


	//----- nvinfo : EIATTR_KPARAM_INFO
	.align		4
.L_11:
        /*0028*/ 	.byte	0x04, 0x17
        /*002a*/ 	.short	(.L_13 - .L_12)
.L_12:
        /*002c*/ 	.word	0x00000000
        /*0030*/ 	.short	0x0000
        /*0032*/ 	.short	0x0000
        /*0034*/ 	.byte	0x00, 0xf5, 0x21, 0x00


	//----- nvinfo : EIATTR_SPARSE_MMA_MASK
	.align		4
.L_13:
        /*0038*/ 	.byte	0x03, 0x50
        /*003a*/ 	.short	0x0000


	//----- nvinfo : EIATTR_MAXREG_COUNT
	.align		4
        /*003c*/ 	.byte	0x03, 0x1b
        /*003e*/ 	.short	0x00ff


	//----- nvinfo : EIATTR_NUM_BARRIERS
	.align		4
        /*0040*/ 	.byte	0x02, 0x4c
        /*0042*/ 	.byte	0x01
	.zero		1


	//----- nvinfo : EIATTR_MERCURY_ISA_VERSION
	.align		4
        /*0044*/ 	.byte	0x03, 0x5f
        /*0046*/ 	.short	0x0101


	//----- nvinfo : EIATTR_COOP_GROUP_MASK_REGIDS
	.align		4
        /*0048*/ 	.byte	0x04, 0x29
        /*004a*/ 	.short	(.L_15 - .L_14)


	//   ....[0]....
.L_14:
        /*004c*/ 	.word	0xffffffff


	//   ....[1]....
        /*0050*/ 	.word	0xffffffff


	//   ....[2]....
        /*0054*/ 	.word	0xffffffff


	//   ....[3]....
        /*0058*/ 	.word	0xffffffff


	//   ....[4]....
        /*005c*/ 	.word	0xffffffff


	//----- nvinfo : EIATTR_COOP_GROUP_INSTR_OFFSETS
	.align		4
.L_15:
        /*0060*/ 	.byte	0x04, 0x28
        /*0062*/ 	.short	(.L_17 - .L_16)


	//   ....[0]....
.L_16:
        /*0064*/ 	.word	0x000002d0


	//   ....[1]....
        /*0068*/ 	.word	0x00000350


	//   ....[2]....
        /*006c*/ 	.word	0x000003b0


	//   ....[3]....
        /*0070*/ 	.word	0x00000400


	//   ....[4]....
        /*0074*/ 	.word	0x00000450


	//----- nvinfo : EIATTR_VRC_CTA_INIT_COUNT
	.align		4
.L_17:
        /*0078*/ 	.byte	0x02, 0x4a
	.zero		1
	.zero		1


	//----- nvinfo : EIATTR_EXIT_INSTR_OFFSETS
	.align		4
        /*007c*/ 	.byte	0x04, 0x1c
        /*007e*/ 	.short	(.L_19 - .L_18)


	//   ....[0]....
.L_18:
        /*0080*/ 	.word	0x00000460


	//   ....[1]....
        /*0084*/ 	.word	0x000004e0


	//----- nvinfo : EIATTR_CBANK_PARAM_SIZE
	.align		4
.L_19:
        /*0088*/ 	.byte	0x03, 0x19
        /*008a*/ 	.short	0x0014


	//----- nvinfo : EIATTR_PARAM_CBANK
	.align		4
        /*008c*/ 	.byte	0x04, 0x0a
        /*008e*/ 	.short	(.L_21 - .L_20)
	.align		4
.L_20:
        /*0090*/ 	.word	index@(.nv.constant0._Z8reduceV2PfS_i)
        /*0094*/ 	.short	0x0380
        /*0096*/ 	.short	0x0014


	//----- nvinfo : EIATTR_SW_WAR
	.align		4
.L_21:
        /*0098*/ 	.byte	0x04, 0x36
        /*009a*/ 	.short	(.L_23 - .L_22)
.L_22:
        /*009c*/ 	.word	0x00000008
.L_23:


//--------------------- .nv.callgraph             --------------------------
	.section	.nv.callgraph,"",@"SHT_CUDA_CALLGRAPH"
	.align	4
	.sectionentsize	8
	.align		4
        /*0000*/ 	.word	0x00000000
	.align		4
        /*0004*/ 	.word	0xffffffff
	.align		4
        /*0008*/ 	.word	0x00000000
	.align		4
        /*000c*/ 	.word	0xfffffffe
	.align		4
        /*0010*/ 	.word	0x00000000
	.align		4
        /*0014*/ 	.word	0xfffffffd
	.align		4
        /*0018*/ 	.word	0x00000000
	.align		4
        /*001c*/ 	.word	0xfffffffc


//--------------------- .text._Z8reduceV2PfS_i    --------------------------
	.section	.text._Z8reduceV2PfS_i,"ax",@progbits
	.align	128
        .global         _Z8reduceV2PfS_i
        .type           _Z8reduceV2PfS_i,@function
        .size           _Z8reduceV2PfS_i,(.L_x_3 - _Z8reduceV2PfS_i)
        .other          _Z8reduceV2PfS_i,@"STO_CUDA_ENTRY STV_DEFAULT"
_Z8reduceV2PfS_i:
.text._Z8reduceV2PfS_i:
[----:B------:R-:W-:Y:S01]  /*0000*/  LDC R1, c[0x0][0x37c] ;  /* 0x0000df00ff017b82 */ /* 0x000fe20000000800 */
[----:B------:R-:W0:Y:S01]  /*0010*/  S2R R0, SR_CTAID.X ;  /* 0x0000000000007919 */ /* 0x000e220000002500 */
[----:B------:R-:W0:Y:S01]  /*0020*/  LDCU UR8, c[0x0][0x360] ;  /* 0x00006c00ff0877ac */ /* 0x000e220008000800 */
[----:B------:R-:W1:Y:S01]  /*0030*/  S2R R2, SR_TID.X ;  /* 0x0000000000027919 */ /* 0x000e620000002100 */
[----:B------:R-:W2:Y:S01]  /*0040*/  LDCU UR4, c[0x0][0x390] ;  /* 0x00007200ff0477ac */ /* 0x000ea20008000800 */
[----:B------:R-:W3:Y:S01]  /*0050*/  LDCU.64 UR6, c[0x0][0x358] ;  /* 0x00006b00ff0677ac */ /* 0x000ee20008000a00 */
[----:B0-----:R-:W-:-:S04]  /*0060*/  IMAD R3, R0, UR8, RZ ;  /* 0x0000000800037c24 */ /* 0x001fc8000f8e02ff */
[----:B-1----:R-:W-:-:S04]  /*0070*/  IMAD R3, R3, 0x2, R2 ;  /* 0x0000000203037824 */ /* 0x002fc800078e0202 */
[----:B------:R-:W-:-:S05]  /*0080*/  VIADD R9, R3, UR8 ;  /* 0x0000000803097c36 */ /* 0x000fca0008000000 */
[----:B--2---:R-:W-:-:S13]  /*0090*/  ISETP.GE.U32.AND P0, PT, R9, UR4, PT ;  /* 0x0000000409007c0c */ /* 0x004fda000bf06070 */
[----:B------:R-:W0:Y:S02]  /*00a0*/  @!P0 LDC.64 R6, c[0x0][0x380] ;  /* 0x0000e000ff068b82 */ /* 0x000e240000000a00 */
[----:B0-----:R-:W-:-:S04]  /*00b0*/  @!P0 IMAD.WIDE R4, R3, 0x4, R6 ;  /* 0x0000000403048825 */ /* 0x001fc800078e0206 */
[----:B------:R-:W-:Y:S02]  /*00c0*/  @!P0 IMAD.WIDE.U32 R6, R9, 0x4, R6 ;  /* 0x0000000409068825 */ /* 0x000fe400078e0006 */
[----:B---3--:R-:W2:Y:S04]  /*00d0*/  @!P0 LDG.E R4, desc[UR6][R4.64] ;  /* 0x0000000604048981 */ /* 0x008ea8000c1e1900 */
[----:B------:R-:W2:Y:S01]  /*00e0*/  @!P0 LDG.E R7, desc[UR6][R6.64] ;  /* 0x0000000606078981 */ /* 0x000ea2000c1e1900 */
[----:B------:R-:W0:Y:S01]  /*00f0*/  S2UR UR5, SR_CgaCtaId ;  /* 0x00000000000579c3 */ /* 0x000e220000008800 */
[----:B------:R-:W-:Y:S01]  /*0100*/  IMAD.U32 R3, RZ, RZ, UR8 ;  /* 0x00000008ff037e24 */ /* 0x000fe2000f8e00ff */
[----:B------:R-:W-:Y:S01]  /*0110*/  UMOV UR4, 0x400 ;  /* 0x0000040000047882 */ /* 0x000fe20000000000 */
[----:B------:R-:W-:-:S03]  /*0120*/  HFMA2 R8, -RZ, RZ, 0, 0 ;  /* 0x00000000ff087431 */ /* 0x000fc600000001ff */
[----:B------:R-:W-:Y:S01]  /*0130*/  ISETP.GE.U32.AND P1, PT, R3, 0x40, PT ;  /* 0x000000400300780c */ /* 0x000fe20003f26070 */
[----:B0-----:R-:W-:-:S06]  /*0140*/  ULEA UR4, UR5, UR4, 0x18 ;  /* 0x0000000405047291 */ /* 0x001fcc000f8ec0ff */
[----:B------:R-:W-:Y:S01]  /*0150*/  LEA R9, R2, UR4, 0x2 ;  /* 0x0000000402097c11 */ /* 0x000fe2000f8e10ff */
[----:B--2---:R-:W-:Y:S01]  /*0160*/  @!P0 FADD R8, R4, R7 ;  /* 0x0000000704088221 */ /* 0x004fe20000000000 */
[----:B------:R-:W-:-:S04]  /*0170*/  ISETP.GT.U32.AND P0, PT, R2, 0xf, PT ;  /* 0x0000000f0200780c */ /* 0x000fc80003f04070 */
[----:B------:R0:W-:Y:S01]  /*0180*/  STS [R9], R8 ;  /* 0x0000000809007388 */ /* 0x0001e20000000800 */
[----:B------:R-:W-:Y:S06]  /*0190*/  BAR.SYNC.DEFER_BLOCKING 0x0 ;  /* 0x0000000000007b1d */ /* 0x000fec0000010000 */
[----:B------:R-:W-:Y:S05]  /*01a0*/  @!P1 BRA `(.L_x_0) ;  /* 0x00000000002c9947 */ /* 0x000fea0003800000 */
.L_x_1:
[----:B------:R-:W-:-:S04]  /*01b0*/  SHF.R.U32.HI R6, RZ, 0x1, R3 ;  /* 0x00000001ff067819 */ /* 0x000fc80000011603 */
[----:B------:R-:W-:-:S13]  /*01c0*/  ISETP.GE.U32.AND P1, PT, R2, R6, PT ;  /* 0x000000060200720c */ /* 0x000fda0003f26070 */
[----:B------:R-:W-:Y:S01]  /*01d0*/  @!P1 LEA R5, R6, R9, 0x2 ;  /* 0x0000000906059211 */ /* 0x000fe200078e10ff */
[----:B------:R-:W-:Y:S05]  /*01e0*/  @!P1 LDS R4, [R9] ;  /* 0x0000000009049984 */ /* 0x000fea0000000800 */
[----:B------:R-:W1:Y:S02]  /*01f0*/  @!P1 LDS R5, [R5] ;  /* 0x0000000005059984 */ /* 0x000e640000000800 */
[----:B-1----:R-:W-:-:S05]  /*0200*/  @!P1 FADD R4, R4, R5 ;  /* 0x0000000504049221 */ /* 0x002fca0000000000 */
[----:B------:R1:W-:Y:S01]  /*0210*/  @!P1 STS [R9], R4 ;  /* 0x0000000409009388 */ /* 0x0003e20000000800 */
[----:B------:R-:W-:Y:S01]  /*0220*/  BAR.SYNC.DEFER_BLOCKING 0x0 ;  /* 0x0000000000007b1d */ /* 0x000fe20000010000 */
[----:B------:R-:W-:Y:S01]  /*0230*/  ISETP.GT.U32.AND P1, PT, R3, 0x7f, PT ;  /* 0x0000007f0300780c */ /* 0x000fe20003f24070 */
[----:B------:R-:W-:-:S12]  /*0240*/  IMAD.MOV.U32 R3, RZ, RZ, R6 ;  /* 0x000000ffff037224 */ /* 0x000fd800078e0006 */
[----:B-1----:R-:W-:Y:S05]  /*0250*/  @P1 BRA `(.L_x_1) ;  /* 0xfffffffc00d41947 */ /* 0x002fea000383ffff */
.L_x_0:
[----:B------:R-:W-:Y:S01]  /*0260*/  @!P0 LDS R3, [R9] ;  /* 0x0000000009038984 */ /* 0x000fe20000000800 */
[C---:B------:R-:W-:Y:S02]  /*0270*/  ISETP.GT.U32.AND P1, PT, R2.reuse, 0x7, PT ;  /* 0x000000070200780c */ /* 0x040fe40003f24070 */
[----:B------:R-:W-:Y:S01]  /*0280*/  ISETP.NE.AND P2, PT, R2, RZ, PT ;  /* 0x000000ff0200720c */ /* 0x000fe20003f45270 */
[----:B------:R-:W1:-:S12]  /*0290*/  @!P0 LDS R4, [R9+0x40] ;  /* 0x0000400009048984 */ /* 0x000e580000000800 */
[----:B------:R-:W2:Y:S01]  /*02a0*/  @!P2 S2R R5, SR_CgaCtaId ;  /* 0x000000000005a919 */ /* 0x000ea20000008800 */
[----:B-1----:R-:W-:-:S05]  /*02b0*/  @!P0 FADD R4, R3, R4 ;  /* 0x0000000403048221 */ /* 0x002fca0000000000 */
[----:B------:R1:W-:Y:S01]  /*02c0*/  @!P0 STS [R9], R4 ;  /* 0x0000000409008388 */ /* 0x0003e20000000800 */
[----:B------:R-:W-:-:S03]  /*02d0*/  NOP ;  /* 0x0000000000007918 */ /* 0x000fc60000000000 */
[----:B------:R-:W-:Y:S01]  /*02e0*/  @!P1 LDS R3, [R9] ;  /* 0x0000000009039984 */ /* 0x000fe20000000800 */
[----:B------:R-:W-:Y:S02]  /*02f0*/  ISETP.GT.U32.AND P0, PT, R2, 0x3, PT ;  /* 0x000000030200780c */ /* 0x000fe40003f04070 */
[----:B-1----:R-:W-:Y:S01]  /*0300*/  @!P2 MOV R4, 0x400 ;  /* 0x000004000004a802 */ /* 0x002fe20000000f00 */
[----:B------:R-:W1:Y:S03]  /*0310*/  @!P1 LDS R6, [R9+0x20] ;  /* 0x0000200009069984 */ /* 0x000e660000000800 */
[----:B--2---:R-:W-:Y:S01]  /*0320*/  @!P2 LEA R5, R5, R4, 0x18 ;  /* 0x000000040505a211 */ /* 0x004fe200078ec0ff */
[----:B-1----:R-:W-:-:S05]  /*0330*/  @!P1 FADD R6, R3, R6 ;  /* 0x0000000603069221 */ /* 0x002fca0000000000 */
[----:B------:R-:W-:Y:S01]  /*0340*/  @!P1 STS [R9], R6 ;  /* 0x0000000609009388 */ /* 0x000fe20000000800 */
[----:B------:R-:W-:-:S03]  /*0350*/  NOP ;  /* 0x0000000000007918 */ /* 0x000fc60000000000 */
[----:B------:R-:W-:Y:S01]  /*0360*/  @!P0 LDS R3, [R9] ;  /* 0x0000000009038984 */ /* 0x000fe20000000800 */
[----:B------:R-:W-:-:S03]  /*0370*/  ISETP.GT.U32.AND P1, PT, R2, 0x1, PT ;  /* 0x000000010200780c */ /* 0x000fc60003f24070 */
[----:B0-----:R-:W0:Y:S02]  /*0380*/  @!P0 LDS R8, [R9+0x10] ;  /* 0x0000100009088984 */ /* 0x001e240000000800 */
[----:B0-----:R-:W-:-:S05]  /*0390*/  @!P0 FADD R8, R3, R8 ;  /* 0x0000000803088221 */ /* 0x001fca0000000000 */
[----:B------:R-:W-:Y:S01]  /*03a0*/  @!P0 STS [R9], R8 ;  /* 0x0000000809008388 */ /* 0x000fe20000000800 */
[----:B------:R-:W-:-:S03]  /*03b0*/  NOP ;  /* 0x0000000000007918 */ /* 0x000fc60000000000 */
[----:B------:R-:W-:Y:S04]  /*03c0*/  @!P1 LDS R2, [R9] ;  /* 0x0000000009029984 */ /* 0x000fe80000000800 */
[----:B------:R-:W0:Y:S02]  /*03d0*/  @!P1 LDS R3, [R9+0x8] ;  /* 0x0000080009039984 */ /* 0x000e240000000800 */
[----:B0-----:R-:W-:-:S05]  /*03e0*/  @!P1 FADD R2, R2, R3 ;  /* 0x0000000302029221 */ /* 0x001fca0000000000 */
[----:B------:R-:W-:Y:S01]  /*03f0*/  @!P1 STS [R9], R2 ;  /* 0x0000000209009388 */ /* 0x000fe20000000800 */
[----:B------:R-:W-:-:S03]  /*0400*/  NOP ;  /* 0x0000000000007918 */ /* 0x000fc60000000000 */
[----:B------:R-:W-:Y:S04]  /*0410*/  @!P2 LDS R4, [R5+0x4] ;  /* 0x000004000504a984 */ /* 0x000fe80000000800 */
[----:B------:R-:W0:Y:S02]  /*0420*/  @!P2 LDS R3, [R9] ;  /* 0x000000000903a984 */ /* 0x000e240000000800 */
[----:B0-----:R-:W-:-:S05]  /*0430*/  @!P2 FADD R4, R3, R4 ;  /* 0x000000040304a221 */ /* 0x001fca0000000000 */
[----:B------:R0:W-:Y:S01]  /*0440*/  @!P2 STS [R9], R4 ;  /* 0x000000040900a388 */ /* 0x0001e20000000800 */
[----:B------:R-:W-:Y:S01]  /*0450*/  NOP ;  /* 0x0000000000007918 */ /* 0x000fe20000000000 */
[----:B------:R-:W-:Y:S05]  /*0460*/  @P2 EXIT ;  /* 0x000000000000294d */ /* 0x000fea0003800000 */
[----:B------:R-:W1:Y:S01]  /*0470*/  S2UR UR5, SR_CgaCtaId ;  /* 0x00000000000579c3 */ /* 0x000e620000008800 */
[----:B------:R-:W-:-:S07]  /*0480*/  UMOV UR4, 0x400 ;  /* 0x0000040000047882 */ /* 0x000fce0000000000 */
[----:B------:R-:W2:Y:S01]  /*0490*/  LDC.64 R2, c[0x0][0x388] ;  /* 0x0000e200ff027b82 */ /* 0x000ea20000000a00 */
[----:B-1----:R-:W-:Y:S01]  /*04a0*/  ULEA UR4, UR5, UR4, 0x18 ;  /* 0x0000000405047291 */ /* 0x002fe2000f8ec0ff */
[----:B--2---:R-:W-:-:S08]  /*04b0*/  IMAD.WIDE.U32 R2, R0, 0x4, R2 ;  /* 0x0000000400027825 */ /* 0x004fd000078e0002 */
[----:B------:R-:W1:Y:S04]  /*04c0*/  LDS R5, [UR4] ;  /* 0x00000004ff057984 */ /* 0x000e680008000800 */
[----:B-1----:R-:W-:Y:S01]  /*04d0*/  STG.E desc[UR6][R2.64], R5 ;  /* 0x0000000502007986 */ /* 0x002fe2000c101906 */
[----:B------:R-:W-:Y:S05]  /*04e0*/  EXIT ;  /* 0x000000000000794d */ /* 0x000fea0003800000 */
.L_x_2:
[----:B------:R-:W-:-:S00]  /*04f0*/  BRA `(.L_x_2) ;  /* 0xfffffffc00fc7947 */ /* 0x000fc0000383ffff */
[----:B------:R-:W-:-:S00]  /*0500*/  NOP ;  /* 0x0000000000007918 */ /* 0x000fc00000000000 */
[----:B------:R-:W-:-:S00]  /*0510*/  NOP ;  /* 0x0000000000007918 */ /* 0x000fc00000000000 */
[----:B------:R-:W-:-:S00]  /*0520*/  NOP ;  /* 0x0000000000007918 */ /* 0x000fc00000000000 */
[----:B------:R-:W-:-:S00]  /*0530*/  NOP ;  /* 0x0000000000007918 */ /* 0x000fc00000000000 */
[----:B------:R-:W-:-:S00]  /*0540*/  NOP ;  /* 0x0000000000007918 */ /* 0x000fc00000000000 */
[----:B------:R-:W-:-:S00]  /*0550*/  NOP ;  /* 0x0000000000007918 */ /* 0x000fc00000000000 */
[----:B------:R-:W-:-:S00]  /*0560*/  NOP ;  /* 0x0000000000007918 */ /* 0x000fc00000000000 */
[----:B------:R-:W-:-:S00]  /*0570*/  NOP ;  /* 0x0000000000007918 */ /* 0x000fc00000000000 */
.L_x_3:


//--------------------- .nv.shared._Z8reduceV2PfS_i --------------------------
	.section	.nv.shared._Z8reduceV2PfS_i,"aw",@nobits
	.sectionflags	@""
	.align	16
	.zero		1024


//--------------------- .nv.shared.reserved.0     --------------------------
	.section	.nv.shared.reserved.0,"aw",@nobits
	.weak		__nv_reservedSMEM_offset_0_alias
	.size		__nv_reservedSMEM_offset_0_alias, 0, 64
	.other		__nv_reservedSMEM_offset_0_alias,@"STO_CUDA_RESERVED_SHARED STV_DEFAULT"
__nv_reservedSMEM_offset_0_alias:
	.zero		0
	.zero		64


//--------------------- .nv.constant0._Z8reduceV2PfS_i --------------------------
	.section	.nv.constant0._Z8reduceV2PfS_i,"a",@progbits
	.sectionflags	@""
	.align	4
.nv.constant0._Z8reduceV2PfS_i:
	.zero		916


//--------------------- SYMBOLS --------------------------

	.type		.nv.reservedSmem.offset0,@object
	.size		.nv.reservedSmem.offset0,0x4
	.type		.nv.reservedSmem.cap,@object
	.size		.nv.reservedSmem.cap,0x4
